//
// Generated by NVIDIA NVVM Compiler
//
// Compiler Build ID: CL-36424714
// Cuda compilation tools, release 13.0, V13.0.88
// Based on NVVM 20.0.0
//

.version 9.0
.target sm_100
.address_size 64

	// .globl	_Z15cuda_hello_testv
.extern .func  (.param .b32 func_retval0) vprintf
(
	.param .b64 vprintf_param_0,
	.param .b64 vprintf_param_1
)
;
.global .align 1 .b8 $str[40] = {72, 101, 108, 108, 111, 32, 119, 111, 114, 108, 100, 33, 32, 73, 39, 109, 32, 116, 104, 114, 101, 97, 100, 32, 37, 100, 32, 105, 110, 32, 98, 108, 111, 99, 107, 32, 37, 100, 10};

.visible .entry _Z15cuda_hello_testv()
{
	.local .align 8 .b8 	__local_depot0[8];
	.reg .b64 	%SP;
	.reg .b64 	%SPL;
	.reg .b32 	%r<5>;
	.reg .b64 	%rd<5>;

	mov.u64 	%SPL, __local_depot0;
	cvta.local.u64 	%SP, %SPL;
	add.u64 	%rd1, %SP, 0;
	add.u64 	%rd2, %SPL, 0;
	mov.u32 	%r1, %tid.x;
	mov.u32 	%r2, %ctaid.x;
	st.local.v2.u32 	[%rd2], {%r1, %r2};
	mov.u64 	%rd3, $str;
	cvta.global.u64 	%rd4, %rd3;
	{ // callseq 0, 0
	.param .b64 param0;
	st.param.b64 	[param0], %rd4;
	.param .b64 param1;
	st.param.b64 	[param1], %rd1;
	.param .b32 retval0;
	call.uni (retval0), 
	vprintf, 
	(
	param0, 
	param1
	);
	ld.param.b32 	%r3, [retval0];
	} // callseq 0
	ret;

}


// ===== COMPILED SASS (sm_100) =====

	.target	sm_100

	.elftype	@"ET_EXEC"


//--------------------- .note.nv.tkinfo           --------------------------
	.section	.note.nv.tkinfo,"",@"SHT_NOTE"
	.sectionflags	@"SHF_NOTE_NV_TKINFO"
	.tkinfo
        /*0018*/ 	.word	0x00000002
        /*0030*/ 	.string	""
        /*0030*/ 	.string	"ptxas"
        /*0030*/ 	.string	"Cuda compilation tools, release 13.0, V13.0.88"
        /*0030*/ 	.string	"Build cuda_13.0.r13.0/compiler.36424714_0"
        /*0030*/ 	.string	"-arch sm_100 -m 64 "



//--------------------- .note.nv.cuinfo           --------------------------
	.section	.note.nv.cuinfo,"",@"SHT_NOTE"
	.sectionflags	@"SHF_NOTE_NV_CUINFO"
        /*0018*/ 	.short	0x0002
        /*001a*/ 	.short	0x0064
        /*001c*/ 	.short	0x0082
	.zero		2


//--------------------- .nv.info                  --------------------------
	.section	.nv.info,"",@"SHT_CUDA_INFO"
	.align	4


	//----- nvinfo : EIATTR_REGCOUNT
	.align		4
        /*0000*/ 	.byte	0x04, 0x2f
        /*0002*/ 	.short	(.L_2 - .L_1)
	.align		4
.L_1:
        /*0004*/ 	.word	index@(_Z15cuda_hello_testv)
        /*0008*/ 	.word	0x00000018


	//----- nvinfo : EIATTR_FRAME_SIZE
	.align		4
.L_2:
        /*000c*/ 	.byte	0x04, 0x11
        /*000e*/ 	.short	(.L_4 - .L_3)
	.align		4
.L_3:
        /*0010*/ 	.word	index@(_Z15cuda_hello_testv)
        /*0014*/ 	.word	0x00000008


	//----- nvinfo : EIATTR_MIN_STACK_SIZE
	.align		4
.L_4:
        /*0018*/ 	.byte	0x04, 0x12
        /*001a*/ 	.short	(.L_6 - .L_5)
	.align		4
.L_5:
        /*001c*/ 	.word	index@(_Z15cuda_hello_testv)
        /*0020*/ 	.word	0x00000008
.L_6:


//--------------------- .nv.compat                --------------------------
	.section	.nv.compat,"",@"SHT_CUDA_COMPAT_INFO"
	.align	4
        /*0000*/ 	.byte	0x02, 0x09, 0x00, 0x00, 0x02, 0x02, 0x01, 0x00, 0x02, 0x05, 0x05, 0x00, 0x03, 0x07, 0x01, 0x01
        /*0010*/ 	.byte	0x02, 0x03, 0x00, 0x00, 0x02, 0x06, 0x01, 0x00, 0x04, 0x0b, 0x08, 0x00, 0x09, 0x00, 0x00, 0x00
        /*0020*/ 	.byte	0x00, 0x00, 0x00, 0x00


//--------------------- .nv.info._Z15cuda_hello_testv --------------------------
	.section	.nv.info._Z15cuda_hello_testv,"",@"SHT_CUDA_INFO"
	.sectionflags	@""
	.align	4


	//----- nvinfo : EIATTR_CUDA_API_VERSION
	.align		4
        /*0000*/ 	.byte	0x04, 0x37
        /*0002*/ 	.short	(.L_8 - .L_7)
.L_7:
        /*0004*/ 	.word	0x00000082


	//----- nvinfo : EIATTR_SPARSE_MMA_MASK
	.align		4
.L_8:
        /*0008*/ 	.byte	0x03, 0x50
        /*000a*/ 	.short	0x0000


	//----- nvinfo : EIATTR_MAXREG_COUNT
	.align		4
        /*000c*/ 	.byte	0x03, 0x1b
        /*000e*/ 	.short	0x00ff


	//----- nvinfo : EIATTR_EXTERNS
	.align		4
        /*0010*/ 	.byte	0x04, 0x0f
        /*0012*/ 	.short	(.L_10 - .L_9)


	//   ....[0]....
	.align		4
.L_9:
        /*0014*/ 	.word	index@(vprintf)


	//----- nvinfo : EIATTR_MERCURY_ISA_VERSION
	.align		4
.L_10:
        /*0018*/ 	.byte	0x03, 0x5f
        /*001a*/ 	.short	0x0101


	//----- nvinfo : EIATTR_VRC_CTA_INIT_COUNT
	.align		4
        /*001c*/ 	.byte	0x02, 0x4a
	.zero		1
	.zero		1


	//----- nvinfo : EIATTR_SYSCALL_OFFSETS
	.align		4
        /*0020*/ 	.byte	0x04, 0x46
        /*0022*/ 	.short	(.L_12 - .L_11)


	//   ....[0]....
.L_11:
        /*0024*/ 	.word	0x000000f0


	//----- nvinfo : EIATTR_EXIT_INSTR_OFFSETS
	.align		4
.L_12:
        /*0028*/ 	.byte	0x04, 0x1c
        /*002a*/ 	.short	(.L_14 - .L_13)


	//   ....[0]....
.L_13:
        /*002c*/ 	.word	0x00000100


	//----- nvinfo : EIATTR_SW_WAR
	.align		4
.L_14:
        /*0030*/ 	.byte	0x04, 0x36
        /*0032*/ 	.short	(.L_16 - .L_15)
.L_15:
        /*0034*/ 	.word	0x00000008
.L_16:


//--------------------- .nv.callgraph             --------------------------
	.section	.nv.callgraph,"",@"SHT_CUDA_CALLGRAPH"
	.align	4
	.sectionentsize	8
	.align		4
        /*0000*/ 	.word	0x00000000
	.align		4
        /*0004*/ 	.word	0xffffffff
	.align		4
        /*0008*/ 	.word	index@(_Z15cuda_hello_testv)
	.align		4
        /*000c*/ 	.word	index@(vprintf)
	.align		4
        /*0010*/ 	.word	0x00000000
	.align		4
        /*0014*/ 	.word	0xfffffffe
	.align		4
        /*0018*/ 	.word	0x00000000
	.align		4
        /*001c*/ 	.word	0xfffffffd
	.align		4
        /*0020*/ 	.word	0x00000000
	.align		4
        /*0024*/ 	.word	0xfffffffc


//--------------------- .nv.constant4             --------------------------
	.section	.nv.constant4,"a",@progbits
	.align	8
	.align		8
.nv.constant4:
        /*0000*/ 	.dword	vprintf
	.align		8
        /*0008*/ 	.dword	$str


//--------------------- .text._Z15cuda_hello_testv --------------------------
	.section	.text._Z15cuda_hello_testv,"ax",@progbits
	.align	128
        .global         _Z15cuda_hello_testv
        .type           _Z15cuda_hello_testv,@function
        .size           _Z15cuda_hello_testv,(.L_x_2 - _Z15cuda_hello_testv)
        .other          _Z15cuda_hello_testv,@"STO_CUDA_ENTRY STV_DEFAULT"
_Z15cuda_hello_testv:
.text._Z15cuda_hello_testv:
[----:B------:R-:W0:Y:S01]  /*0000*/  LDC R1, c[0x0][0x37c] ;  /* 0x0000df00ff017b82 */ /* 0x000e220000000800 */
[----:B------:R-:W1:Y:S01]  /*0010*/  S2R R8, SR_TID.X ;  /* 0x0000000000087919 */ /* 0x000e620000002100 */
[----:B0-----:R-:W-:Y:S01]  /*0020*/  VIADD R1, R1, 0xfffffff8 ;  /* 0xfffffff801017836 */ /* 0x001fe20000000000 */
[----:B------:R-:W-:Y:S01]  /*0030*/  MOV R0, 0x0 ;  /* 0x0000000000007802 */ /* 0x000fe20000000f00 */
[----:B------:R-:W0:Y:S01]  /*0040*/  LDCU UR4, c[0x0][0x2f8] ;  /* 0x00005f00ff0477ac */ /* 0x000e220008000800 */
[----:B------:R-:W1:Y:S03]  /*0050*/  S2R R9, SR_CTAID.X ;  /* 0x0000000000097919 */ /* 0x000e660000002500 */
[----:B------:R2:W3:Y:S01]  /*0060*/  LDC.64 R2, c[0x4][R0] ;  /* 0x0100000000027b82 */ /* 0x0004e20000000a00 */
[----:B------:R-:W4:Y:S01]  /*0070*/  LDCU.64 UR6, c[0x4][0x8] ;  /* 0x01000100ff0677ac */ /* 0x000f220008000a00 */
[----:B------:R-:W5:Y:S01]  /*0080*/  LDCU UR5, c[0x0][0x2fc] ;  /* 0x00005f80ff0577ac */ /* 0x000f620008000800 */
[----:B0-----:R-:W-:Y:S01]  /*0090*/  IADD3 R6, P0, PT, R1, UR4, RZ ;  /* 0x0000000401067c10 */ /* 0x001fe2000ff1e0ff */
[----:B----4-:R-:W-:Y:S01]  /*00a0*/  IMAD.U32 R4, RZ, RZ, UR6 ;  /* 0x00000006ff047e24 */ /* 0x010fe2000f8e00ff */
[----:B------:R-:W-:-:S03]  /*00b0*/  MOV R5, UR7 ;  /* 0x0000000700057c02 */ /* 0x000fc60008000f00 */
[----:B-----5:R-:W-:Y:S01]  /*00c0*/  IMAD.X R7, RZ, RZ, UR5, P0 ;  /* 0x00000005ff077e24 */ /* 0x020fe200080e06ff */
[----:B-1----:R2:W-:Y:S07]  /*00d0*/  STL.64 [R1], R8 ;  /* 0x0000000801007387 */ /* 0x0025ee0000100a00 */
[----:B------:R-:W-:-:S07]  /*00e0*/  LEPC R20, `(.L_x_0) ;  /* 0x000000001014794e */ /* 0x000fce0000000000 */
[----:B--23--:R-:W-:Y:S05]  /*00f0*/  CALL.ABS.NOINC R2 ;  /* 0x0000000002007343 */ /* 0x00cfea0003c00000 */
.L_x_0:
[----:B------:R-:W-:Y:S05]  /*0100*/  EXIT ;  /* 0x000000000000794d */ /* 0x000fea0003800000 */
.L_x_1:
[----:B------:R-:W-:-:S00]  /*0110*/  BRA `(.L_x_1) ;  /* 0xfffffffc00fc7947 */ /* 0x000fc0000383ffff */
[----:B------:R-:W-:-:S00]  /*0120*/  NOP ;  /* 0x0000000000007918 */ /* 0x000fc00000000000 */
        /* <DEDUP_REMOVED lines=13> */
.L_x_2:


//--------------------- .nv.global.init           --------------------------
	.section	.nv.global.init,"aw",@progbits
.nv.global.init:
	.type		$str,@object
	.size		$str,(.L_0 - $str)
$str:
        /*0000*/ 	.byte	0x48, 0x65, 0x6c, 0x6c, 0x6f, 0x20, 0x77, 0x6f, 0x72, 0x6c, 0x64, 0x21, 0x20, 0x49, 0x27, 0x6d
        /*0010*/ 	.byte	0x20, 0x74, 0x68, 0x72, 0x65, 0x61, 0x64, 0x20, 0x25, 0x64, 0x20, 0x69, 0x6e, 0x20, 0x62, 0x6c
        /*0020*/ 	.byte	0x6f, 0x63, 0x6b, 0x20, 0x25, 0x64, 0x0a, 0x00
.L_0:


//--------------------- .nv.shared.reserved.0     --------------------------
	.section	.nv.shared.reserved.0,"aw",@nobits
	.weak		__nv_reservedSMEM_offset_0_alias
	.size		__nv_reservedSMEM_offset_0_alias, 0, 64
	.other		__nv_reservedSMEM_offset_0_alias,@"STO_CUDA_RESERVED_SHARED STV_DEFAULT"
__nv_reservedSMEM_offset_0_alias:
	.zero		0
	.zero		64


//--------------------- .nv.constant0._Z15cuda_hello_testv --------------------------
	.section	.nv.constant0._Z15cuda_hello_testv,"a",@progbits
	.sectionflags	@""
	.align	4
.nv.constant0._Z15cuda_hello_testv:
	.zero		896


//--------------------- SYMBOLS --------------------------

	.type		.nv.reservedSmem.offset0,@object
	.size		.nv.reservedSmem.offset0,0x4
	.type		vprintf,@function
